	.headerflags	@"EF_CUDA_TEXMODE_UNIFIED EF_CUDA_64BIT_ADDRESS EF_CUDA_ACCELERATORS EF_CUDA_SM90 EF_CUDA_VIRTUAL_SM(EF_CUDA_SM90)"
	.elftype	@"ET_EXEC"


//--------------------- .nv.info                  --------------------------
	.section	.nv.info,"",@"SHT_CUDA_INFO"
	.align	4


	//----- nvinfo : EIATTR_REGCOUNT
	.align		4
        /*0000*/ 	.byte	0x04, 0x2f
        /*0002*/ 	.short	(.L_1 - .L_0)
	.align		4
.L_0:
        /*0004*/ 	.word	index@(triton_poi_fused_convolution_silu_3)
        /*0008*/ 	.word	0x00000010


	//----- nvinfo : EIATTR_MIN_STACK_SIZE
	.align		4
.L_1:
        /*000c*/ 	.byte	0x04, 0x12
        /*000e*/ 	.short	(.L_3 - .L_2)
	.align		4
.L_2:
        /*0010*/ 	.word	index@(triton_poi_fused_convolution_silu_3)
        /*0014*/ 	.word	0x00000000


	//----- nvinfo : EIATTR_FRAME_SIZE
	.align		4
.L_3:
        /*0018*/ 	.byte	0x04, 0x11
        /*001a*/ 	.short	(.L_5 - .L_4)
	.align		4
.L_4:
        /*001c*/ 	.word	index@(triton_poi_fused_convolution_silu_3)
        /*0020*/ 	.word	0x00000000


	//----- nvinfo : EIATTR_MIN_STACK_SIZE
	.align		4
.L_5:
        /*0024*/ 	.byte	0x04, 0x12
        /*0026*/ 	.short	(.L_7 - .L_6)
	.align		4
.L_6:
        /*0028*/ 	.word	index@(triton_poi_fused_convolution_silu_3)
        /*002c*/ 	.word	0x00000000
.L_7:


//--------------------- .nv.info.triton_poi_fused_convolution_silu_3 --------------------------
	.section	.nv.info.triton_poi_fused_convolution_silu_3,"",@"SHT_CUDA_INFO"
	.sectionflags	@""
	.align	4


	//----- nvinfo : EIATTR_CUDA_API_VERSION
	.align		4
        /*0000*/ 	.byte	0x04, 0x37
        /*0002*/ 	.short	(.L_9 - .L_8)
.L_8:
        /*0004*/ 	.word	0x0000007c


	//----- nvinfo : EIATTR_KPARAM_INFO
	.align		4
.L_9:
        /*0008*/ 	.byte	0x04, 0x17
        /*000a*/ 	.short	(.L_11 - .L_10)
.L_10:
        /*000c*/ 	.word	0x00000000
        /*0010*/ 	.short	0x0003
        /*0012*/ 	.short	0x0018
        /*0014*/ 	.byte	0x00, 0xf0, 0x11, 0x00


	//----- nvinfo : EIATTR_KPARAM_INFO
	.align		4
.L_11:
        /*0018*/ 	.byte	0x04, 0x17
        /*001a*/ 	.short	(.L_13 - .L_12)
.L_12:
        /*001c*/ 	.word	0x00000000
        /*0020*/ 	.short	0x0002
        /*0022*/ 	.short	0x0010
        /*0024*/ 	.byte	0x00, 0xf4, 0x21, 0x00


	//----- nvinfo : EIATTR_KPARAM_INFO
	.align		4
.L_13:
        /*0028*/ 	.byte	0x04, 0x17
        /*002a*/ 	.short	(.L_15 - .L_14)
.L_14:
        /*002c*/ 	.word	0x00000000
        /*0030*/ 	.short	0x0001
        /*0032*/ 	.short	0x0008
        /*0034*/ 	.byte	0x00, 0xf4, 0x21, 0x00


	//----- nvinfo : EIATTR_KPARAM_INFO
	.align		4
.L_15:
        /*0038*/ 	.byte	0x04, 0x17
        /*003a*/ 	.short	(.L_17 - .L_16)
.L_16:
        /*003c*/ 	.word	0x00000000
        /*0040*/ 	.short	0x0000
        /*0042*/ 	.short	0x0000
        /*0044*/ 	.byte	0x00, 0xf4, 0x21, 0x00


	//----- nvinfo : EIATTR_SPARSE_MMA_MASK
	.align		4
.L_17:
        /*0048*/ 	.byte	0x03, 0x50
        /*004a*/ 	.short	0x0000


	//----- nvinfo : EIATTR_MAXREG_COUNT
	.align		4
        /*004c*/ 	.byte	0x03, 0x1b
        /*004e*/ 	.short	0x00ff


	//----- nvinfo : EIATTR_EXIT_INSTR_OFFSETS
	.align		4
        /*0050*/ 	.byte	0x04, 0x1c
        /*0052*/ 	.short	(.L_19 - .L_18)


	//   ....[0]....
.L_18:
        /*0054*/ 	.word	0x00000350


	//   ....[1]....
        /*0058*/ 	.word	0x00000370


	//----- nvinfo : EIATTR_REQNTID
	.align		4
.L_19:
        /*005c*/ 	.byte	0x04, 0x10
        /*005e*/ 	.short	(.L_21 - .L_20)
.L_20:
        /*0060*/ 	.word	0x00000080
        /*0064*/ 	.word	0x00000001
        /*0068*/ 	.word	0x00000001


	//----- nvinfo : EIATTR_CBANK_PARAM_SIZE
	.align		4
.L_21:
        /*006c*/ 	.byte	0x03, 0x19
        /*006e*/ 	.short	0x001c


	//----- nvinfo : EIATTR_PARAM_CBANK
	.align		4
        /*0070*/ 	.byte	0x04, 0x0a
        /*0072*/ 	.short	(.L_23 - .L_22)
	.align		4
.L_22:
        /*0074*/ 	.word	index@(.nv.constant0.triton_poi_fused_convolution_silu_3)
        /*0078*/ 	.short	0x0210
        /*007a*/ 	.short	0x001c


	//----- nvinfo : EIATTR_SW_WAR
	.align		4
.L_23:
        /*007c*/ 	.byte	0x04, 0x36
        /*007e*/ 	.short	(.L_25 - .L_24)
.L_24:
        /*0080*/ 	.word	0x00000008
.L_25:


//--------------------- .nv.callgraph             --------------------------
	.section	.nv.callgraph,"",@"SHT_CUDA_CALLGRAPH"
	.align	4
	.sectionentsize	8
	.align		4
        /*0000*/ 	.word	0x00000000
	.align		4
        /*0004*/ 	.word	0xffffffff
	.align		4
        /*0008*/ 	.word	0x00000000
	.align		4
        /*000c*/ 	.word	0xfffffffe
	.align		4
        /*0010*/ 	.word	0x00000000
	.align		4
        /*0014*/ 	.word	0xfffffffd
	.align		4
        /*0018*/ 	.word	0x00000000
	.align		4
        /*001c*/ 	.word	0xfffffffc


//--------------------- .text.triton_poi_fused_convolution_silu_3 --------------------------
	.section	.text.triton_poi_fused_convolution_silu_3,"ax",@progbits
	.align	128
        .global         triton_poi_fused_convolution_silu_3
        .type           triton_poi_fused_convolution_silu_3,@function
        .size           triton_poi_fused_convolution_silu_3,(.L_x_1 - triton_poi_fused_convolution_silu_3)
        .other          triton_poi_fused_convolution_silu_3,@"STO_CUDA_ENTRY STV_DEFAULT"
triton_poi_fused_convolution_silu_3:
.text.triton_poi_fused_convolution_silu_3:
[----:B------:R-:W0:Y:S02]  /*0000*/  LDC R1, c[0x0][0x28] ;  /* 0x00000a00ff017b82 */ /* 0x000e240000000800 */
[----:B------:R-:W1:Y:S01]  /*0010*/  S2R R0, SR_TID.X ;  /* 0x0000000000007919 */ /* 0x000e620000002100 */
[----:B------:R-:W2:Y:S01]  /*0020*/  LDC.64 R6, c[0x0][0x218] ;  /* 0x00008600ff067b82 */ /* 0x000ea20000000a00 */
[----:B------:R-:W-:Y:S01]  /*0030*/  CS2R R8, SRZ ;  /* 0x0000000000087805 */ /* 0x000fe2000001ff00 */
[----:B------:R-:W-:Y:S01]  /*0040*/  ULDC.64 UR4, c[0x0][0x208] ;  /* 0x0000820000047ab9 */ /* 0x000fe20000000a00 */
[----:B------:R-:W3:Y:S05]  /*0050*/  S2R R5, SR_CTAID.X ;  /* 0x0000000000057919 */ /* 0x000eea0000002500 */
[----:B------:R-:W4:Y:S01]  /*0060*/  LDC.64 R2, c[0x0][0x210] ;  /* 0x00008400ff027b82 */ /* 0x000f220000000a00 */
[----:B-1----:R-:W-:-:S04]  /*0070*/  SHF.L.U32 R0, R0, 0x1, RZ ;  /* 0x0000000100007819 */ /* 0x002fc800000006ff */
[----:B------:R-:W-:Y:S02]  /*0080*/  LOP3.LUT R0, R0, 0xfe, RZ, 0xc0, !PT ;  /* 0x000000fe00007812 */ /* 0x000fe400078ec0ff */
[----:B---3--:R-:W-:Y:S02]  /*0090*/  SHF.R.S32.HI R4, RZ, 0x17, R5 ;  /* 0x00000017ff047819 */ /* 0x008fe40000011405 */
[----:B------:R-:W-:Y:S02]  /*00a0*/  LEA R0, R5, R0, 0x8 ;  /* 0x0000000005007211 */ /* 0x000fe400078e40ff */
[----:B------:R-:W-:Y:S02]  /*00b0*/  SGXT R5, R4, 0x1 ;  /* 0x000000010405781a */ /* 0x000fe40000000200 */
[C---:B------:R-:W-:Y:S01]  /*00c0*/  ISETP.GE.AND P0, PT, R0.reuse, 0x200, PT ;  /* 0x000002000000780c */ /* 0x040fe20003f06270 */
[----:B----4-:R-:W-:Y:S01]  /*00d0*/  IMAD.WIDE R2, R0, 0x4, R2 ;  /* 0x0000000400027825 */ /* 0x010fe200078e0202 */
[----:B------:R-:W-:-:S04]  /*00e0*/  LEA.HI R5, R5, R0, RZ, 0x7 ;  /* 0x0000000005057211 */ /* 0x000fc800078f38ff */
[----:B------:R-:W-:-:S04]  /*00f0*/  LOP3.LUT R5, R5, 0xffffff80, RZ, 0xc0, !PT ;  /* 0xffffff8005057812 */ /* 0x000fc800078ec0ff */
[----:B------:R-:W-:-:S05]  /*0100*/  IADD3 R5, R0, -R5, RZ ;  /* 0x8000000500057210 */ /* 0x000fca0007ffe0ff */
[----:B--2---:R-:W-:Y:S01]  /*0110*/  IMAD.WIDE R6, R5, 0x4, R6 ;  /* 0x0000000405067825 */ /* 0x004fe200078e0206 */
[----:B------:R-:W-:-:S04]  /*0120*/  CS2R R4, SRZ ;  /* 0x0000000000047805 */ /* 0x000fc8000001ff00 */
[----:B------:R-:W2:Y:S04]  /*0130*/  @!P0 LDG.E.EL.64 R8, desc[UR4][R6.64] ;  /* 0x0000000406088981 */ /* 0x000ea8000c2e1b00 */
[----:B------:R-:W2:Y:S02]  /*0140*/  @!P0 LDG.E.64 R4, desc[UR4][R2.64] ;  /* 0x0000000402048981 */ /* 0x000ea4000c1e1b00 */
[----:B--2---:R-:W-:Y:S01]  /*0150*/  FADD R4, R8, R4 ;  /* 0x0000000408047221 */ /* 0x004fe20000000000 */
[----:B------:R-:W-:-:S03]  /*0160*/  FADD R5, R9, R5 ;  /* 0x0000000509057221 */ /* 0x000fc60000000000 */
[----:B------:R-:W-:-:S04]  /*0170*/  FADD R8, RZ, -R4 ;  /* 0x80000004ff087221 */ /* 0x000fc80000000000 */
[----:B------:R-:W-:Y:S01]  /*0180*/  FMUL R9, R8, 1.4426950216293334961 ;  /* 0x3fb8aa3b08097820 */ /* 0x000fe20000400000 */
[----:B------:R-:W-:-:S04]  /*0190*/  FADD R8, RZ, -R5 ;  /* 0x80000005ff087221 */ /* 0x000fc80000000000 */
[----:B------:R-:W-:Y:S01]  /*01a0*/  FMUL R10, R8, 1.4426950216293334961 ;  /* 0x3fb8aa3b080a7820 */ /* 0x000fe20000400000 */
[----:B------:R-:W-:-:S04]  /*01b0*/  FSETP.GEU.AND P1, PT, R9, -126, PT ;  /* 0xc2fc00000900780b */ /* 0x000fc80003f2e000 */
[----:B------:R-:W-:-:S09]  /*01c0*/  FSETP.GEU.AND P2, PT, R10, -126, PT ;  /* 0xc2fc00000a00780b */ /* 0x000fd20003f4e000 */
[----:B------:R-:W-:-:S04]  /*01d0*/  @!P1 FMUL R9, R9, 0.5 ;  /* 0x3f00000009099820 */ /* 0x000fc80000400000 */
[----:B------:R-:W-:Y:S01]  /*01e0*/  @!P2 FMUL R10, R10, 0.5 ;  /* 0x3f0000000a0aa820 */ /* 0x000fe20000400000 */
[----:B------:R-:W1:Y:S08]  /*01f0*/  MUFU.EX2 R8, R9 ;  /* 0x0000000900087308 */ /* 0x000e700000000800 */
[----:B------:R-:W2:Y:S01]  /*0200*/  MUFU.EX2 R6, R10 ;  /* 0x0000000a00067308 */ /* 0x000ea20000000800 */
[----:B-1----:R-:W-:-:S04]  /*0210*/  @!P1 FMUL R8, R8, R8 ;  /* 0x0000000808089220 */ /* 0x002fc80000400000 */
[----:B------:R-:W-:Y:S01]  /*0220*/  FADD R8, R8, 1 ;  /* 0x3f80000008087421 */ /* 0x000fe20000000000 */
[----:B--2---:R-:W-:-:S04]  /*0230*/  @!P2 FMUL R6, R6, R6 ;  /* 0x000000060606a220 */ /* 0x004fc80000400000 */
[----:B------:R-:W-:Y:S01]  /*0240*/  FADD R11, R6, 1 ;  /* 0x3f800000060b7421 */ /* 0x000fe20000000000 */
[----:B------:R-:W-:Y:S01]  /*0250*/  FSETP.GT.AND P1, PT, R8, 8.50705917302346158658e+37, PT ;  /* 0x7e8000000800780b */ /* 0x000fe20003f24000 */
[----:B------:R-:W1:Y:S03]  /*0260*/  LDC.64 R6, c[0x0][0x220] ;  /* 0x00008800ff067b82 */ /* 0x000e660000000a00 */
[----:B------:R-:W-:Y:S01]  /*0270*/  FSETP.GT.AND P2, PT, R11, 8.50705917302346158658e+37, PT ;  /* 0x7e8000000b00780b */ /* 0x000fe20003f44000 */
[----:B------:R-:W-:-:S08]  /*0280*/  HFMA2.MMA R10, -RZ, RZ, 1.625, 0 ;  /* 0x3e800000ff0a7435 */ /* 0x000fd000000001ff */
[----:B------:R-:W-:-:S04]  /*0290*/  @P1 FMUL R8, R8, 0.25 ;  /* 0x3e80000008081820 */ /* 0x000fc80000400000 */
[----:B------:R-:W-:Y:S02]  /*02a0*/  @P2 FMUL R11, R11, 0.25 ;  /* 0x3e8000000b0b2820 */ /* 0x000fe40000400000 */
[----:B------:R-:W2:Y:S08]  /*02b0*/  MUFU.RCP R8, R8 ;  /* 0x0000000800087308 */ /* 0x000eb00000001000 */
[----:B------:R-:W3:Y:S01]  /*02c0*/  MUFU.RCP R11, R11 ;  /* 0x0000000b000b7308 */ /* 0x000ee20000001000 */
[----:B------:R-:W-:-:S02]  /*02d0*/  FSEL R9, R10, 1, P1 ;  /* 0x3f8000000a097808 */ /* 0x000fc40000800000 */
[----:B------:R-:W-:Y:S01]  /*02e0*/  FSEL R10, R10, 1, P2 ;  /* 0x3f8000000a0a7808 */ /* 0x000fe20001000000 */
[----:B------:R4:W-:Y:S02]  /*02f0*/  @!P0 STG.E.64 desc[UR4][R2.64], R4 ;  /* 0x0000000402008986 */ /* 0x0009e4000c101b04 */
[----:B--2---:R-:W-:Y:S01]  /*0300*/  FMUL R9, R8, R9 ;  /* 0x0000000908097220 */ /* 0x004fe20000400000 */
[----:B-1----:R-:W-:-:S04]  /*0310*/  IMAD.WIDE R6, R0, 0x4, R6 ;  /* 0x0000000400067825 */ /* 0x002fc800078e0206 */
[----:B------:R-:W-:Y:S01]  /*0320*/  FMUL R12, R4, R9 ;  /* 0x00000009040c7220 */ /* 0x000fe20000400000 */
[----:B---3--:R-:W-:-:S04]  /*0330*/  FMUL R10, R11, R10 ;  /* 0x0000000a0b0a7220 */ /* 0x008fc80000400000 */
[----:B------:R-:W-:Y:S01]  /*0340*/  FMUL R13, R5, R10 ;  /* 0x0000000a050d7220 */ /* 0x000fe20000400000 */
[----:B----4-:R-:W-:Y:S06]  /*0350*/  @P0 EXIT ;  /* 0x000000000000094d */ /* 0x010fec0003800000 */
[----:B------:R-:W-:Y:S01]  /*0360*/  STG.E.64 desc[UR4][R6.64], R12 ;  /* 0x0000000c06007986 */ /* 0x000fe2000c101b04 */
[----:B------:R-:W-:Y:S05]  /*0370*/  EXIT ;  /* 0x000000000000794d */ /* 0x000fea0003800000 */
.L_x_0:
[----:B------:R-:W-:-:S00]  /*0380*/  BRA `(.L_x_0) ;  /* 0xfffffffc00fc7947 */ /* 0x000fc0000383ffff */
[----:B------:R-:W-:-:S00]  /*0390*/  NOP ;  /* 0x0000000000007918 */ /* 0x000fc00000000000 */
        /* <DEDUP_REMOVED lines=14> */
.L_x_1:


//--------------------- .nv.constant0.triton_poi_fused_convolution_silu_3 --------------------------
	.section	.nv.constant0.triton_poi_fused_convolution_silu_3,"a",@progbits
	.sectionflags	@""
	.align	4
.nv.constant0.triton_poi_fused_convolution_silu_3:
	.zero		556
